//
// Generated by NVIDIA NVVM Compiler
//
// Compiler Build ID: CL-36424714
// Cuda compilation tools, release 13.0, V13.0.88
// Based on NVVM 20.0.0
//

.version 9.0
.target sm_100
.address_size 64

.extern .shared .align 16 .b8 data[];

.entry _Z11matMultCUDAPKfmS0_mPfmi(
	.param .u64 .ptr .align 1 _Z11matMultCUDAPKfmS0_mPfmi_param_0,
	.param .u64 _Z11matMultCUDAPKfmS0_mPfmi_param_1,
	.param .u64 .ptr .align 1 _Z11matMultCUDAPKfmS0_mPfmi_param_2,
	.param .u64 _Z11matMultCUDAPKfmS0_mPfmi_param_3,
	.param .u64 .ptr .align 1 _Z11matMultCUDAPKfmS0_mPfmi_param_4,
	.param .u64 _Z11matMultCUDAPKfmS0_mPfmi_param_5,
	.param .u32 _Z11matMultCUDAPKfmS0_mPfmi_param_6
)
{
	.reg .pred 	%p<13>;
	.reg .b32 	%r<53>;
	.reg .b32 	%f<48>;
	.reg .b64 	%rd<65>;
	.reg .b64 	%fd<52>;

	ld.param.u64 	%rd11, [_Z11matMultCUDAPKfmS0_mPfmi_param_0];
	ld.param.u64 	%rd12, [_Z11matMultCUDAPKfmS0_mPfmi_param_1];
	ld.param.u64 	%rd16, [_Z11matMultCUDAPKfmS0_mPfmi_param_2];
	ld.param.u64 	%rd13, [_Z11matMultCUDAPKfmS0_mPfmi_param_3];
	ld.param.u64 	%rd15, [_Z11matMultCUDAPKfmS0_mPfmi_param_5];
	ld.param.u32 	%r21, [_Z11matMultCUDAPKfmS0_mPfmi_param_6];
	cvta.to.global.u64 	%rd1, %rd16;
	mov.u32 	%r47, %tid.x;
	mov.u32 	%r2, %ctaid.x;
	setp.ge.s32 	%p1, %r47, %r21;
	@%p1 bra 	$L__BB0_3;
	cvt.u64.u32 	%rd17, %r2;
	mul.lo.s64 	%rd2, %rd12, %rd17;
	mov.u32 	%r3, %ntid.x;
	cvta.to.global.u64 	%rd3, %rd11;
	mov.u32 	%r23, data;
	mov.u32 	%r46, %r47;
$L__BB0_2:
	cvt.s64.s32 	%rd18, %r46;
	add.s64 	%rd19, %rd2, %rd18;
	shl.b64 	%rd20, %rd19, 2;
	add.s64 	%rd21, %rd3, %rd20;
	ld.global.f32 	%f1, [%rd21];
	shl.b32 	%r22, %r46, 2;
	add.s32 	%r24, %r23, %r22;
	st.shared.f32 	[%r24], %f1;
	add.s32 	%r46, %r46, %r3;
	setp.lt.s32 	%p2, %r46, %r21;
	@%p2 bra 	$L__BB0_2;
$L__BB0_3:
	setp.ge.s32 	%p3, %r47, %r21;
	bar.sync 	0;
	@%p3 bra 	$L__BB0_17;
	cvt.u64.u32 	%rd22, %r2;
	mul.lo.s64 	%rd4, %rd15, %rd22;
	add.s32 	%r6, %r21, -1;
	and.b32  	%r7, %r21, 7;
	and.b32  	%r8, %r21, -8;
	neg.s32 	%r9, %r8;
	shl.b64 	%rd5, %rd13, 5;
	shl.b64 	%rd6, %rd13, 2;
$L__BB0_5:
	setp.lt.u32 	%p4, %r6, 7;
	cvt.s64.s32 	%rd7, %r47;
	mov.b32 	%r51, 0;
	mov.f64 	%fd51, 0d0000000000000000;
	@%p4 bra 	$L__BB0_8;
	shl.b64 	%rd23, %rd7, 2;
	add.s64 	%rd64, %rd1, %rd23;
	mov.u32 	%r27, data;
	add.s32 	%r48, %r27, 16;
	mov.f64 	%fd51, 0d0000000000000000;
	mov.u32 	%r49, %r9;
$L__BB0_7:
	.pragma "nounroll";
	ld.shared.v4.f32 	{%f2, %f3, %f4, %f5}, [%r48+-16];
	ld.global.f32 	%f6, [%rd64];
	mul.f32 	%f7, %f2, %f6;
	cvt.f64.f32 	%fd16, %f7;
	add.f64 	%fd17, %fd51, %fd16;
	add.s64 	%rd24, %rd64, %rd6;
	ld.global.f32 	%f8, [%rd24];
	mul.f32 	%f9, %f3, %f8;
	cvt.f64.f32 	%fd18, %f9;
	add.f64 	%fd19, %fd17, %fd18;
	add.s64 	%rd25, %rd24, %rd6;
	ld.global.f32 	%f10, [%rd25];
	mul.f32 	%f11, %f4, %f10;
	cvt.f64.f32 	%fd20, %f11;
	add.f64 	%fd21, %fd19, %fd20;
	add.s64 	%rd26, %rd25, %rd6;
	ld.global.f32 	%f12, [%rd26];
	mul.f32 	%f13, %f5, %f12;
	cvt.f64.f32 	%fd22, %f13;
	add.f64 	%fd23, %fd21, %fd22;
	ld.shared.v4.f32 	{%f14, %f15, %f16, %f17}, [%r48];
	add.s64 	%rd27, %rd26, %rd6;
	ld.global.f32 	%f18, [%rd27];
	mul.f32 	%f19, %f14, %f18;
	cvt.f64.f32 	%fd24, %f19;
	add.f64 	%fd25, %fd23, %fd24;
	add.s64 	%rd28, %rd27, %rd6;
	ld.global.f32 	%f20, [%rd28];
	mul.f32 	%f21, %f15, %f20;
	cvt.f64.f32 	%fd26, %f21;
	add.f64 	%fd27, %fd25, %fd26;
	add.s64 	%rd29, %rd28, %rd6;
	ld.global.f32 	%f22, [%rd29];
	mul.f32 	%f23, %f16, %f22;
	cvt.f64.f32 	%fd28, %f23;
	add.f64 	%fd29, %fd27, %fd28;
	add.s64 	%rd30, %rd29, %rd6;
	ld.global.f32 	%f24, [%rd30];
	mul.f32 	%f25, %f17, %f24;
	cvt.f64.f32 	%fd30, %f25;
	add.f64 	%fd51, %fd29, %fd30;
	add.s32 	%r49, %r49, 8;
	add.s64 	%rd64, %rd64, %rd5;
	add.s32 	%r48, %r48, 32;
	setp.ne.s32 	%p5, %r49, 0;
	mov.u32 	%r51, %r8;
	@%p5 bra 	$L__BB0_7;
$L__BB0_8:
	setp.eq.s32 	%p6, %r7, 0;
	@%p6 bra 	$L__BB0_16;
	add.s32 	%r28, %r7, -1;
	setp.lt.u32 	%p7, %r28, 3;
	@%p7 bra 	$L__BB0_11;
	shl.b32 	%r29, %r51, 2;
	mov.u32 	%r30, data;
	add.s32 	%r31, %r30, %r29;
	ld.shared.f32 	%f26, [%r31];
	cvt.u64.u32 	%rd31, %r51;
	mad.lo.s64 	%rd32, %rd13, %rd31, %rd7;
	shl.b64 	%rd33, %rd32, 2;
	add.s64 	%rd34, %rd1, %rd33;
	ld.global.f32 	%f27, [%rd34];
	mul.f32 	%f28, %f26, %f27;
	cvt.f64.f32 	%fd32, %f28;
	add.f64 	%fd33, %fd51, %fd32;
	add.s32 	%r32, %r51, 1;
	ld.shared.f32 	%f29, [%r31+4];
	cvt.u64.u32 	%rd35, %r32;
	mad.lo.s64 	%rd36, %rd13, %rd35, %rd7;
	shl.b64 	%rd37, %rd36, 2;
	add.s64 	%rd38, %rd1, %rd37;
	ld.global.f32 	%f30, [%rd38];
	mul.f32 	%f31, %f29, %f30;
	cvt.f64.f32 	%fd34, %f31;
	add.f64 	%fd35, %fd33, %fd34;
	add.s32 	%r33, %r51, 2;
	ld.shared.f32 	%f32, [%r31+8];
	cvt.u64.u32 	%rd39, %r33;
	mad.lo.s64 	%rd40, %rd13, %rd39, %rd7;
	shl.b64 	%rd41, %rd40, 2;
	add.s64 	%rd42, %rd1, %rd41;
	ld.global.f32 	%f33, [%rd42];
	mul.f32 	%f34, %f32, %f33;
	cvt.f64.f32 	%fd36, %f34;
	add.f64 	%fd37, %fd35, %fd36;
	add.s32 	%r34, %r51, 3;
	ld.shared.f32 	%f35, [%r31+12];
	cvt.u64.u32 	%rd43, %r34;
	mad.lo.s64 	%rd44, %rd13, %rd43, %rd7;
	shl.b64 	%rd45, %rd44, 2;
	add.s64 	%rd46, %rd1, %rd45;
	ld.global.f32 	%f36, [%rd46];
	mul.f32 	%f37, %f35, %f36;
	cvt.f64.f32 	%fd38, %f37;
	add.f64 	%fd51, %fd37, %fd38;
	add.s32 	%r51, %r51, 4;
$L__BB0_11:
	and.b32  	%r35, %r21, 3;
	setp.eq.s32 	%p8, %r35, 0;
	@%p8 bra 	$L__BB0_16;
	setp.eq.s32 	%p9, %r35, 1;
	@%p9 bra 	$L__BB0_14;
	shl.b32 	%r36, %r51, 2;
	mov.u32 	%r37, data;
	add.s32 	%r38, %r37, %r36;
	ld.shared.f32 	%f38, [%r38];
	cvt.u64.u32 	%rd47, %r51;
	mad.lo.s64 	%rd48, %rd13, %rd47, %rd7;
	shl.b64 	%rd49, %rd48, 2;
	add.s64 	%rd50, %rd1, %rd49;
	ld.global.f32 	%f39, [%rd50];
	mul.f32 	%f40, %f38, %f39;
	cvt.f64.f32 	%fd40, %f40;
	add.f64 	%fd41, %fd51, %fd40;
	add.s32 	%r39, %r51, 1;
	ld.shared.f32 	%f41, [%r38+4];
	cvt.u64.u32 	%rd51, %r39;
	mad.lo.s64 	%rd52, %rd13, %rd51, %rd7;
	shl.b64 	%rd53, %rd52, 2;
	add.s64 	%rd54, %rd1, %rd53;
	ld.global.f32 	%f42, [%rd54];
	mul.f32 	%f43, %f41, %f42;
	cvt.f64.f32 	%fd42, %f43;
	add.f64 	%fd51, %fd41, %fd42;
	add.s32 	%r51, %r51, 2;
$L__BB0_14:
	and.b32  	%r40, %r21, 1;
	setp.eq.b32 	%p10, %r40, 1;
	not.pred 	%p11, %p10;
	@%p11 bra 	$L__BB0_16;
	shl.b32 	%r41, %r51, 2;
	mov.u32 	%r42, data;
	add.s32 	%r43, %r42, %r41;
	ld.shared.f32 	%f44, [%r43];
	cvt.u64.u32 	%rd55, %r51;
	mad.lo.s64 	%rd56, %rd13, %rd55, %rd7;
	shl.b64 	%rd57, %rd56, 2;
	add.s64 	%rd58, %rd1, %rd57;
	ld.global.f32 	%f45, [%rd58];
	mul.f32 	%f46, %f44, %f45;
	cvt.f64.f32 	%fd43, %f46;
	add.f64 	%fd51, %fd51, %fd43;
$L__BB0_16:
	ld.param.u64 	%rd63, [_Z11matMultCUDAPKfmS0_mPfmi_param_4];
	cvt.u32.u64 	%r44, %rd7;
	cvt.rn.f32.f64 	%f47, %fd51;
	add.s64 	%rd59, %rd4, %rd7;
	cvta.to.global.u64 	%rd60, %rd63;
	shl.b64 	%rd61, %rd59, 2;
	add.s64 	%rd62, %rd60, %rd61;
	st.global.f32 	[%rd62], %f47;
	mov.u32 	%r45, %ntid.x;
	add.s32 	%r47, %r44, %r45;
	setp.lt.s32 	%p12, %r47, %r21;
	@%p12 bra 	$L__BB0_5;
$L__BB0_17:
	ret;

}


// ===== COMPILED SASS (sm_100) =====

	.target	sm_100

	.elftype	@"ET_EXEC"


//--------------------- .note.nv.tkinfo           --------------------------
	.section	.note.nv.tkinfo,"",@"SHT_NOTE"
	.sectionflags	@"SHF_NOTE_NV_TKINFO"
	.tkinfo
        /*0018*/ 	.word	0x00000002
        /*0030*/ 	.string	""
        /*0030*/ 	.string	"ptxas"
        /*0030*/ 	.string	"Cuda compilation tools, release 13.0, V13.0.88"
        /*0030*/ 	.string	"Build cuda_13.0.r13.0/compiler.36424714_0"
        /*0030*/ 	.string	"-arch sm_100 -m 64 "



//--------------------- .note.nv.cuinfo           --------------------------
	.section	.note.nv.cuinfo,"",@"SHT_NOTE"
	.sectionflags	@"SHF_NOTE_NV_CUINFO"
        /*0018*/ 	.short	0x0002
        /*001a*/ 	.short	0x0064
        /*001c*/ 	.short	0x0082
	.zero		2


//--------------------- .nv.info                  --------------------------
	.section	.nv.info,"",@"SHT_CUDA_INFO"
	.align	4


	//----- nvinfo : EIATTR_REGCOUNT
	.align		4
        /*0000*/ 	.byte	0x04, 0x2f
        /*0002*/ 	.short	(.L_1 - .L_0)
	.align		4
.L_0:
        /*0004*/ 	.word	index@(_Z11matMultCUDAPKfmS0_mPfmi)
        /*0008*/ 	.word	0x00000020


	//----- nvinfo : EIATTR_FRAME_SIZE
	.align		4
.L_1:
        /*000c*/ 	.byte	0x04, 0x11
        /*000e*/ 	.short	(.L_3 - .L_2)
	.align		4
.L_2:
        /*0010*/ 	.word	index@(_Z11matMultCUDAPKfmS0_mPfmi)
        /*0014*/ 	.word	0x00000000


	//----- nvinfo : EIATTR_MIN_STACK_SIZE
	.align		4
.L_3:
        /*0018*/ 	.byte	0x04, 0x12
        /*001a*/ 	.short	(.L_5 - .L_4)
	.align		4
.L_4:
        /*001c*/ 	.word	index@(_Z11matMultCUDAPKfmS0_mPfmi)
        /*0020*/ 	.word	0x00000000
.L_5:


//--------------------- .nv.compat                --------------------------
	.section	.nv.compat,"",@"SHT_CUDA_COMPAT_INFO"
	.align	4
        /*0000*/ 	.byte	0x02, 0x09, 0x00, 0x00, 0x02, 0x02, 0x01, 0x00, 0x02, 0x05, 0x05, 0x00, 0x03, 0x07, 0x01, 0x01
        /*0010*/ 	.byte	0x02, 0x03, 0x00, 0x00, 0x02, 0x06, 0x01, 0x00, 0x04, 0x0b, 0x08, 0x00, 0x01, 0x00, 0x00, 0x00
        /*0020*/ 	.byte	0x00, 0x00, 0x00, 0x00


//--------------------- .nv.info._Z11matMultCUDAPKfmS0_mPfmi --------------------------
	.section	.nv.info._Z11matMultCUDAPKfmS0_mPfmi,"",@"SHT_CUDA_INFO"
	.sectionflags	@""
	.align	4


	//----- nvinfo : EIATTR_CUDA_API_VERSION
	.align		4
        /*0000*/ 	.byte	0x04, 0x37
        /*0002*/ 	.short	(.L_7 - .L_6)
.L_6:
        /*0004*/ 	.word	0x00000082


	//----- nvinfo : EIATTR_KPARAM_INFO
	.align		4
.L_7:
        /*0008*/ 	.byte	0x04, 0x17
        /*000a*/ 	.short	(.L_9 - .L_8)
.L_8:
        /*000c*/ 	.word	0x00000000
        /*0010*/ 	.short	0x0006
        /*0012*/ 	.short	0x0030
        /*0014*/ 	.byte	0x00, 0xf0, 0x11, 0x00


	//----- nvinfo : EIATTR_KPARAM_INFO
	.align		4
.L_9:
        /*0018*/ 	.byte	0x04, 0x17
        /*001a*/ 	.short	(.L_11 - .L_10)
.L_10:
        /*001c*/ 	.word	0x00000000
        /*0020*/ 	.short	0x0005
        /*0022*/ 	.short	0x0028
        /*0024*/ 	.byte	0x00, 0xf0, 0x21, 0x00


	//----- nvinfo : EIATTR_KPARAM_INFO
	.align		4
.L_11:
        /*0028*/ 	.byte	0x04, 0x17
        /*002a*/ 	.short	(.L_13 - .L_12)
.L_12:
        /*002c*/ 	.word	0x00000000
        /*0030*/ 	.short	0x0004
        /*0032*/ 	.short	0x0020
        /*0034*/ 	.byte	0x00, 0xf5, 0x21, 0x00


	//----- nvinfo : EIATTR_KPARAM_INFO
	.align		4
.L_13:
        /*0038*/ 	.byte	0x04, 0x17
        /*003a*/ 	.short	(.L_15 - .L_14)
.L_14:
        /*003c*/ 	.word	0x00000000
        /*0040*/ 	.short	0x0003
        /*0042*/ 	.short	0x0018
        /*0044*/ 	.byte	0x00, 0xf0, 0x21, 0x00


	//----- nvinfo : EIATTR_KPARAM_INFO
	.align		4
.L_15:
        /*0048*/ 	.byte	0x04, 0x17
        /*004a*/ 	.short	(.L_17 - .L_16)
.L_16:
        /*004c*/ 	.word	0x00000000
        /*0050*/ 	.short	0x0002
        /*0052*/ 	.short	0x0010
        /*0054*/ 	.byte	0x00, 0xf5, 0x21, 0x00


	//----- nvinfo : EIATTR_KPARAM_INFO
	.align		4
.L_17:
        /*0058*/ 	.byte	0x04, 0x17
        /*005a*/ 	.short	(.L_19 - .L_18)
.L_18:
        /*005c*/ 	.word	0x00000000
        /*0060*/ 	.short	0x0001
        /*0062*/ 	.short	0x0008
        /*0064*/ 	.byte	0x00, 0xf0, 0x21, 0x00


	//----- nvinfo : EIATTR_KPARAM_INFO
	.align		4
.L_19:
        /*0068*/ 	.byte	0x04, 0x17
        /*006a*/ 	.short	(.L_21 - .L_20)
.L_20:
        /*006c*/ 	.word	0x00000000
        /*0070*/ 	.short	0x0000
        /*0072*/ 	.short	0x0000
        /*0074*/ 	.byte	0x00, 0xf5, 0x21, 0x00


	//----- nvinfo : EIATTR_SPARSE_MMA_MASK
	.align		4
.L_21:
        /*0078*/ 	.byte	0x03, 0x50
        /*007a*/ 	.short	0x0000


	//----- nvinfo : EIATTR_MAXREG_COUNT
	.align		4
        /*007c*/ 	.byte	0x03, 0x1b
        /*007e*/ 	.short	0x00ff


	//----- nvinfo : EIATTR_NUM_BARRIERS
	.align		4
        /*0080*/ 	.byte	0x02, 0x4c
        /*0082*/ 	.byte	0x01
	.zero		1


	//----- nvinfo : EIATTR_MERCURY_ISA_VERSION
	.align		4
        /*0084*/ 	.byte	0x03, 0x5f
        /*0086*/ 	.short	0x0101


	//----- nvinfo : EIATTR_VRC_CTA_INIT_COUNT
	.align		4
        /*0088*/ 	.byte	0x02, 0x4a
	.zero		1
	.zero		1


	//----- nvinfo : EIATTR_EXIT_INSTR_OFFSETS
	.align		4
        /*008c*/ 	.byte	0x04, 0x1c
        /*008e*/ 	.short	(.L_23 - .L_22)


	//   ....[0]....
.L_22:
        /*0090*/ 	.word	0x000001e0


	//   ....[1]....
        /*0094*/ 	.word	0x00000e20


	//----- nvinfo : EIATTR_CRS_STACK_SIZE
	.align		4
.L_23:
        /*0098*/ 	.byte	0x04, 0x1e
        /*009a*/ 	.short	(.L_25 - .L_24)
.L_24:
        /*009c*/ 	.word	0x00000000


	//----- nvinfo : EIATTR_CBANK_PARAM_SIZE
	.align		4
.L_25:
        /*00a0*/ 	.byte	0x03, 0x19
        /*00a2*/ 	.short	0x0034


	//----- nvinfo : EIATTR_PARAM_CBANK
	.align		4
        /*00a4*/ 	.byte	0x04, 0x0a
        /*00a6*/ 	.short	(.L_27 - .L_26)
	.align		4
.L_26:
        /*00a8*/ 	.word	index@(.nv.constant0._Z11matMultCUDAPKfmS0_mPfmi)
        /*00ac*/ 	.short	0x0380
        /*00ae*/ 	.short	0x0034


	//----- nvinfo : EIATTR_SW_WAR
	.align		4
.L_27:
        /*00b0*/ 	.byte	0x04, 0x36
        /*00b2*/ 	.short	(.L_29 - .L_28)
.L_28:
        /*00b4*/ 	.word	0x00000008
.L_29:


//--------------------- .nv.callgraph             --------------------------
	.section	.nv.callgraph,"",@"SHT_CUDA_CALLGRAPH"
	.align	4
	.sectionentsize	8
	.align		4
        /*0000*/ 	.word	0x00000000
	.align		4
        /*0004*/ 	.word	0xffffffff
	.align		4
        /*0008*/ 	.word	0x00000000
	.align		4
        /*000c*/ 	.word	0xfffffffe
	.align		4
        /*0010*/ 	.word	0x00000000
	.align		4
        /*0014*/ 	.word	0xfffffffd
	.align		4
        /*0018*/ 	.word	0x00000000
	.align		4
        /*001c*/ 	.word	0xfffffffc


//--------------------- .text._Z11matMultCUDAPKfmS0_mPfmi --------------------------
	.section	.text._Z11matMultCUDAPKfmS0_mPfmi,"ax",@progbits
	.align	128
.text._Z11matMultCUDAPKfmS0_mPfmi:
        .type           _Z11matMultCUDAPKfmS0_mPfmi,@function
        .size           _Z11matMultCUDAPKfmS0_mPfmi,(.L_x_10 - _Z11matMultCUDAPKfmS0_mPfmi)
        .other          _Z11matMultCUDAPKfmS0_mPfmi,@"STO_CUDA_ENTRY STV_DEFAULT"
_Z11matMultCUDAPKfmS0_mPfmi:
[----:B------:R-:W-:Y:S01]  /*0000*/  LDC R1, c[0x0][0x37c] ;  /* 0x0000df00ff017b82 */ /* 0x000fe20000000800 */
[----:B------:R-:W0:Y:S01]  /*0010*/  S2R R0, SR_TID.X ;  /* 0x0000000000007919 */ /* 0x000e220000002100 */
[----:B------:R-:W0:Y:S06]  /*0020*/  LDCU UR4, c[0x0][0x3b0] ;  /* 0x00007600ff0477ac */ /* 0x000e2c0008000800 */
[----:B------:R-:W1:Y:S01]  /*0030*/  S2UR UR12, SR_CTAID.X ;  /* 0x00000000000c79c3 */ /* 0x000e620000002500 */
[----:B------:R-:W-:Y:S01]  /*0040*/  BSSY.RECONVERGENT B0, `(.L_x_0) ;  /* 0x0000018000007945 */ /* 0x000fe20003800200 */
[----:B------:R-:W2:Y:S01]  /*0050*/  LDCU.64 UR10, c[0x0][0x358] ;  /* 0x00006b00ff0a77ac */ /* 0x000ea20008000a00 */
[----:B0-----:R-:W-:-:S02]  /*0060*/  ISETP.GE.AND P1, PT, R0, UR4, PT ;  /* 0x0000000400007c0c */ /* 0x001fc4000bf26270 */
[----:B------:R-:W-:-:S11]  /*0070*/  ISETP.GE.AND P0, PT, R0, UR4, PT ;  /* 0x0000000400007c0c */ /* 0x000fd6000bf06270 */
[----:B-12---:R-:W-:Y:S05]  /*0080*/  @P1 BRA `(.L_x_1) ;  /* 0x00000000004c1947 */ /* 0x006fea0003800000 */
[----:B------:R-:W0:Y:S01]  /*0090*/  S2R R3, SR_CgaCtaId ;  /* 0x0000000000037919 */ /* 0x000e220000008800 */
[----:B------:R-:W1:Y:S01]  /*00a0*/  LDC R8, c[0x0][0x360] ;  /* 0x0000d800ff087b82 */ /* 0x000e620000000800 */
[----:B------:R-:W-:Y:S01]  /*00b0*/  MOV R2, 0x400 ;  /* 0x0000040000027802 */ /* 0x000fe20000000f00 */
[----:B------:R-:W-:-:S06]  /*00c0*/  IMAD.MOV.U32 R7, RZ, RZ, R0 ;  /* 0x000000ffff077224 */ /* 0x000fcc00078e0000 */
[----:B------:R-:W2:Y:S08]  /*00d0*/  LDC.64 R12, c[0x0][0x380] ;  /* 0x0000e000ff0c7b82 */ /* 0x000eb00000000a00 */
[----:B------:R-:W3:Y:S01]  /*00e0*/  LDC.64 R10, c[0x0][0x388] ;  /* 0x0000e200ff0a7b82 */ /* 0x000ee20000000a00 */
[----:B0-----:R-:W-:-:S07]  /*00f0*/  LEA R6, R3, R2, 0x18 ;  /* 0x0000000203067211 */ /* 0x001fce00078ec0ff */
.L_x_2:
[--C-:B0-----:R-:W-:Y:S01]  /*0100*/  SHF.R.S32.HI R3, RZ, 0x1f, R7.reuse ;  /* 0x0000001fff037819 */ /* 0x101fe20000011407 */
[----:B------:R-:W-:-:S04]  /*0110*/  IMAD.MOV.U32 R2, RZ, RZ, R7 ;  /* 0x000000ffff027224 */ /* 0x000fc800078e0007 */
[----:B---3--:R-:W-:-:S04]  /*0120*/  IMAD.WIDE.U32 R2, R10, UR12, R2 ;  /* 0x0000000c0a027c25 */ /* 0x008fc8000f8e0002 */
[----:B------:R-:W-:Y:S01]  /*0130*/  IMAD R3, R11, UR12, R3 ;  /* 0x0000000c0b037c24 */ /* 0x000fe2000f8e0203 */
[----:B--2---:R-:W-:-:S04]  /*0140*/  LEA R4, P1, R2, R12, 0x2 ;  /* 0x0000000c02047211 */ /* 0x004fc800078210ff */
[----:B------:R-:W-:-:S05]  /*0150*/  LEA.HI.X R5, R2, R13, R3, 0x2, P1 ;  /* 0x0000000d02057211 */ /* 0x000fca00008f1403 */
[----:B------:R-:W2:Y:S01]  /*0160*/  LDG.E R4, desc[UR10][R4.64] ;  /* 0x0000000a04047981 */ /* 0x000ea2000c1e1900 */
[----:B------:R-:W-:Y:S01]  /*0170*/  LEA R3, R7, R6, 0x2 ;  /* 0x0000000607037211 */ /* 0x000fe200078e10ff */
[----:B-1----:R-:W-:-:S05]  /*0180*/  IMAD.IADD R7, R8, 0x1, R7 ;  /* 0x0000000108077824 */ /* 0x002fca00078e0207 */
[----:B------:R-:W-:Y:S01]  /*0190*/  ISETP.GE.AND P1, PT, R7, UR4, PT ;  /* 0x0000000407007c0c */ /* 0x000fe2000bf26270 */
[----:B--2---:R0:W-:-:S12]  /*01a0*/  STS [R3], R4 ;  /* 0x0000000403007388 */ /* 0x0041d80000000800 */
[----:B------:R-:W-:Y:S05]  /*01b0*/  @!P1 BRA `(.L_x_2) ;  /* 0xfffffffc00d09947 */ /* 0x000fea000383ffff */
.L_x_1:
[----:B------:R-:W-:Y:S05]  /*01c0*/  BSYNC.RECONVERGENT B0 ;  /* 0x0000000000007941 */ /* 0x000fea0003800200 */
.L_x_0:
[----:B------:R-:W-:Y:S06]  /*01d0*/  BAR.SYNC.DEFER_BLOCKING 0x0 ;  /* 0x0000000000007b1d */ /* 0x000fec0000010000 */
[----:B------:R-:W-:Y:S05]  /*01e0*/  @P0 EXIT ;  /* 0x000000000000094d */ /* 0x000fea0003800000 */
[----:B------:R-:W1:Y:S01]  /*01f0*/  LDC.64 R18, c[0x0][0x398] ;  /* 0x0000e600ff127b82 */ /* 0x000e620000000a00 */
[----:B------:R-:W-:Y:S02]  /*0200*/  ULOP3.LUT UR8, UR4, 0xfffffff8, URZ, 0xc0, !UPT ;  /* 0xfffffff804087892 */ /* 0x000fe4000f8ec0ff */
[----:B------:R-:W-:Y:S02]  /*0210*/  UIADD3 UR5, UPT, UPT, UR4, -0x1, URZ ;  /* 0xffffffff04057890 */ /* 0x000fe4000fffe0ff */
[----:B------:R-:W-:Y:S02]  /*0220*/  ULOP3.LUT UR4, UR4, 0x7, URZ, 0xc0, !UPT ;  /* 0x0000000704047892 */ /* 0x000fe4000f8ec0ff */
[----:B------:R-:W-:Y:S02]  /*0230*/  UIADD3 UR13, UPT, UPT, -UR8, URZ, URZ ;  /* 0x000000ff080d7290 */ /* 0x000fe4000fffe1ff */
[----:B------:R-:W-:Y:S01]  /*0240*/  UISETP.GE.U32.AND UP0, UPT, UR5, 0x7, UPT ;  /* 0x000000070500788c */ /* 0x000fe2000bf06070 */
[C-C-:B-1----:R-:W-:Y:S01]  /*0250*/  SHF.L.U64.HI R2, R18.reuse, 0x5, R19.reuse ;  /* 0x0000000512027819 */ /* 0x142fe20000010213 */
[C---:B0-----:R-:W-:Y:S01]  /*0260*/  IMAD.SHL.U32 R4, R18.reuse, 0x4, RZ ;  /* 0x0000000412047824 */ /* 0x041fe200078e00ff */
[----:B------:R-:W-:-:S08]  /*0270*/  SHF.L.U64.HI R3, R18, 0x2, R19 ;  /* 0x0000000212037819 */ /* 0x000fd00000010213 */
.L_x_8:
[----:B------:R-:W-:Y:S01]  /*0280*/  HFMA2 R17, -RZ, RZ, 0, 0 ;  /* 0x00000000ff117431 */ /* 0x000fe200000001ff */
[----:B------:R-:W-:Y:S02]  /*0290*/  SHF.R.S32.HI R5, RZ, 0x1f, R0 ;  /* 0x0000001fff057819 */ /* 0x000fe40000011400 */
[----:B0-----:R-:W-:Y:S01]  /*02a0*/  CS2R R14, SRZ ;  /* 0x00000000000e7805 */ /* 0x001fe2000001ff00 */
[----:B------:R-:W-:Y:S06]  /*02b0*/  BRA.U !UP0, `(.L_x_3) ;  /* 0x00000005080c7547 */ /* 0x000fec000b800000 */
[----:B------:R-:W0:Y:S01]  /*02c0*/  S2UR UR6, SR_CgaCtaId ;  /* 0x00000000000679c3 */ /* 0x000e220000008800 */
[----:B------:R-:W1:Y:S01]  /*02d0*/  LDCU.64 UR14, c[0x0][0x390] ;  /* 0x00007200ff0e77ac */ /* 0x000e620008000a00 */
[----:B------:R-:W-:Y:S01]  /*02e0*/  IMAD.U32 R17, RZ, RZ, UR13 ;  /* 0x0000000dff117e24 */ /* 0x000fe2000f8e00ff */
[----:B------:R-:W-:Y:S01]  /*02f0*/  CS2R R14, SRZ ;  /* 0x00000000000e7805 */ /* 0x000fe2000001ff00 */
[----:B------:R-:W-:Y:S01]  /*0300*/  UMOV UR5, 0x400 ;  /* 0x0000040000057882 */ /* 0x000fe20000000000 */
[----:B-1----:R-:W-:-:S04]  /*0310*/  LEA R7, P0, R0, UR14, 0x2 ;  /* 0x0000000e00077c11 */ /* 0x002fc8000f8010ff */
[----:B------:R-:W-:Y:S01]  /*0320*/  LEA.HI.X R16, R0, UR15, R5, 0x2, P0 ;  /* 0x0000000f00107c11 */ /* 0x000fe200080f1405 */
[----:B0-----:R-:W-:-:S04]  /*0330*/  ULEA UR5, UR6, UR5, 0x18 ;  /* 0x0000000506057291 */ /* 0x001fc8000f8ec0ff */
[----:B------:R-:W-:-:S06]  /*0340*/  UIADD3 UR5, UPT, UPT, UR5, 0x10, URZ ;  /* 0x0000001005057890 */ /* 0x000fcc000fffe0ff */
[----:B------:R-:W-:-:S07]  /*0350*/  IMAD.U32 R6, RZ, RZ, UR5 ;  /* 0x00000005ff067e24 */ /* 0x000fce000f8e00ff */
.L_x_4:
[----:B------:R-:W-:Y:S01]  /*0360*/  IMAD.MOV.U32 R13, RZ, RZ, R16 ;  /* 0x000000ffff0d7224 */ /* 0x000fe200078e0010 */
[----:B------:R-:W-:Y:S02]  /*0370*/  MOV R12, R7 ;  /* 0x00000007000c7202 */ /* 0x000fe40000000f00 */
[----:B------:R-:W-:-:S03]  /*0380*/  IADD3 R28, P0, PT, R7, R4, RZ ;  /* 0x00000004071c7210 */ /* 0x000fc60007f1e0ff */
[----:B------:R-:W2:Y:S02]  /*0390*/  LDG.E R13, desc[UR10][R12.64] ;  /* 0x0000000a0c0d7981 */ /* 0x000ea4000c1e1900 */
[----:B------:R-:W-:-:S05]  /*03a0*/  IMAD.X R29, R16, 0x1, R3, P0 ;  /* 0x00000001101d7824 */ /* 0x000fca00000e0603 */
[----:B------:R0:W3:Y:S01]  /*03b0*/  LDG.E R20, desc[UR10][R28.64] ;  /* 0x0000000a1c147981 */ /* 0x0000e2000c1e1900 */
[----:B------:R-:W-:-:S04]  /*03c0*/  IADD3 R26, P0, PT, R28, R4, RZ ;  /* 0x000000041c1a7210 */ /* 0x000fc80007f1e0ff */
[----:B------:R-:W-:Y:S02]  /*03d0*/  IADD3.X R27, PT, PT, R29, R3, RZ, P0, !PT ;  /* 0x000000031d1b7210 */ /* 0x000fe400007fe4ff */
[----:B------:R-:W-:-:S03]  /*03e0*/  IADD3 R10, P0, PT, R26, R4, RZ ;  /* 0x000000041a0a7210 */ /* 0x000fc60007f1e0ff */
[----:B------:R1:W4:Y:S02]  /*03f0*/  LDG.E R21, desc[UR10][R26.64] ;  /* 0x0000000a1a157981 */ /* 0x000324000c1e1900 */
[----:B------:R-:W-:Y:S01]  /*0400*/  IMAD.X R11, R27, 0x1, R3, P0 ;  /* 0x000000011b0b7824 */ /* 0x000fe200000e0603 */
[----:B------:R-:W-:-:S04]  /*0410*/  IADD3 R8, P0, PT, R10, R4, RZ ;  /* 0x000000040a087210 */ /* 0x000fc80007f1e0ff */
[----:B------:R-:W5:Y:S01]  /*0420*/  LDG.E R22, desc[UR10][R10.64] ;  /* 0x0000000a0a167981 */ /* 0x000f62000c1e1900 */
[----:B------:R-:W-:Y:S01]  /*0430*/  IMAD.X R9, R11, 0x1, R3, P0 ;  /* 0x000000010b097824 */ /* 0x000fe200000e0603 */
[----:B------:R-:W-:-:S04]  /*0440*/  IADD3 R24, P0, PT, R8, R4, RZ ;  /* 0x0000000408187210 */ /* 0x000fc80007f1e0ff */
[----:B------:R1:W5:Y:S01]  /*0450*/  LDG.E R19, desc[UR10][R8.64] ;  /* 0x0000000a08137981 */ /* 0x000362000c1e1900 */
[----:B------:R-:W-:Y:S02]  /*0460*/  IADD3.X R25, PT, PT, R9, R3, RZ, P0, !PT ;  /* 0x0000000309197210 */ /* 0x000fe400007fe4ff */
[----:B0-----:R-:W-:-:S03]  /*0470*/  IADD3 R28, P0, PT, R24, R4, RZ ;  /* 0x00000004181c7210 */ /* 0x001fc60007f1e0ff */
[----:B------:R2:W5:Y:S02]  /*0480*/  LDG.E R24, desc[UR10][R24.64] ;  /* 0x0000000a18187981 */ /* 0x000564000c1e1900 */
[--C-:B------:R-:W-:Y:S01]  /*0490*/  IMAD.X R29, R25, 0x1, R3.reuse, P0 ;  /* 0x00000001191d7824 */ /* 0x100fe200000e0603 */
[----:B-1----:R-:W-:Y:S01]  /*04a0*/  IADD3 R26, P0, PT, R28, R4, RZ ;  /* 0x000000041c1a7210 */ /* 0x002fe20007f1e0ff */
[----:B------:R-:W2:Y:S04]  /*04b0*/  LDS.128 R8, [R6+-0x10] ;  /* 0xfffff00006087984 */ /* 0x000ea80000000c00 */
[----:B------:R-:W5:Y:S01]  /*04c0*/  LDG.E R23, desc[UR10][R28.64] ;  /* 0x0000000a1c177981 */ /* 0x000f62000c1e1900 */
[----:B------:R-:W-:-:S05]  /*04d0*/  IMAD.X R27, R29, 0x1, R3, P0 ;  /* 0x000000011d1b7824 */ /* 0x000fca00000e0603 */
[----:B------:R3:W5:Y:S01]  /*04e0*/  LDG.E R26, desc[UR10][R26.64] ;  /* 0x0000000a1a1a7981 */ /* 0x000762000c1e1900 */
[----:B------:R-:W-:Y:S02]  /*04f0*/  IADD3 R17, PT, PT, R17, 0x8, RZ ;  /* 0x0000000811117810 */ /* 0x000fe40007ffe0ff */
[----:B------:R-:W-:Y:S02]  /*0500*/  LEA R7, P1, R18, R7, 0x5 ;  /* 0x0000000712077211 */ /* 0x000fe400078228ff */
[----:B------:R-:W-:-:S03]  /*0510*/  ISETP.NE.AND P0, PT, R17, RZ, PT ;  /* 0x000000ff1100720c */ /* 0x000fc60003f05270 */
[----:B------:R-:W-:Y:S02]  /*0520*/  IMAD.X R16, R16, 0x1, R2, P1 ;  /* 0x0000000110107824 */ /* 0x000fe400008e0602 */
[----:B--2---:R-:W-:-:S04]  /*0530*/  FMUL R25, R8, R13 ;  /* 0x0000000d08197220 */ /* 0x004fc80000400000 */
[----:B------:R-:W0:Y:S01]  /*0540*/  F2F.F64.F32 R12, R25 ;  /* 0x00000019000c7310 */ /* 0x000e220000201800 */
[----:B---3--:R-:W-:-:S07]  /*0550*/  FMUL R27, R9, R20 ;  /* 0x00000014091b7220 */ /* 0x008fce0000400000 */
[----:B------:R-:W1:Y:S01]  /*0560*/  F2F.F64.F32 R8, R27 ;  /* 0x0000001b00087310 */ /* 0x000e620000201800 */
[----:B----4-:R-:W-:Y:S01]  /*0570*/  FMUL R28, R10, R21 ;  /* 0x000000150a1c7220 */ /* 0x010fe20000400000 */
[----:B0-----:R-:W-:-:S06]  /*0580*/  DADD R12, R12, R14 ;  /* 0x000000000c0c7229 */ /* 0x001fcc000000000e */
[----:B------:R-:W0:Y:S01]  /*0590*/  F2F.F64.F32 R20, R28 ;  /* 0x0000001c00147310 */ /* 0x000e220000201800 */
[----:B-----5:R-:W-:Y:S01]  /*05a0*/  FMUL R22, R11, R22 ;  /* 0x000000160b167220 */ /* 0x020fe20000400000 */
[----:B-1----:R-:W-:Y:S02]  /*05b0*/  DADD R8, R12, R8 ;  /* 0x000000000c087229 */ /* 0x002fe40000000008 */
[----:B------:R1:W2:Y:S04]  /*05c0*/  LDS.128 R12, [R6] ;  /* 0x00000000060c7984 */ /* 0x0002a80000000c00 */
[----:B------:R-:W3:Y:S02]  /*05d0*/  F2F.F64.F32 R10, R22 ;  /* 0x00000016000a7310 */ /* 0x000ee40000201800 */
[----:B0-----:R-:W-:Y:S01]  /*05e0*/  DADD R20, R8, R20 ;  /* 0x0000000008147229 */ /* 0x001fe20000000014 */
[----:B-1----:R-:W-:-:S07]  /*05f0*/  VIADD R6, R6, 0x20 ;  /* 0x0000002006067836 */ /* 0x002fce0000000000 */
[----:B---3--:R-:W-:Y:S01]  /*0600*/  DADD R20, R20, R10 ;  /* 0x0000000014147229 */ /* 0x008fe2000000000a */
[----:B--2---:R-:W-:Y:S01]  /*0610*/  FMUL R12, R12, R19 ;  /* 0x000000130c0c7220 */ /* 0x004fe20000400000 */
[----:B------:R-:W-:Y:S01]  /*0620*/  FMUL R13, R13, R24 ;  /* 0x000000180d0d7220 */ /* 0x000fe20000400000 */
[----:B------:R-:W-:Y:S01]  /*0630*/  FMUL R23, R14, R23 ;  /* 0x000000170e177220 */ /* 0x000fe20000400000 */
[----:B------:R-:W-:Y:S01]  /*0640*/  FMUL R26, R15, R26 ;  /* 0x0000001a0f1a7220 */ /* 0x000fe20000400000 */
[----:B------:R-:W0:Y:S08]  /*0650*/  F2F.F64.F32 R8, R12 ;  /* 0x0000000c00087310 */ /* 0x000e300000201800 */
[----:B------:R-:W1:Y:S01]  /*0660*/  F2F.F64.F32 R10, R13 ;  /* 0x0000000d000a7310 */ /* 0x000e620000201800 */
[----:B0-----:R-:W-:-:S07]  /*0670*/  DADD R20, R20, R8 ;  /* 0x0000000014147229 */ /* 0x001fce0000000008 */
[----:B------:R-:W-:Y:S01]  /*0680*/  F2F.F64.F32 R14, R26 ;  /* 0x0000001a000e7310 */ /* 0x000fe20000201800 */
[----:B-1----:R-:W-:-:S07]  /*0690*/  DADD R10, R20, R10 ;  /* 0x00000000140a7229 */ /* 0x002fce000000000a */
[----:B------:R-:W0:Y:S02]  /*06a0*/  F2F.F64.F32 R8, R23 ;  /* 0x0000001700087310 */ /* 0x000e240000201800 */
[----:B0-----:R-:W-:-:S08]  /*06b0*/  DADD R8, R10, R8 ;  /* 0x000000000a087229 */ /* 0x001fd00000000008 */
[----:B------:R-:W-:Y:S01]  /*06c0*/  DADD R14, R8, R14 ;  /* 0x00000000080e7229 */ /* 0x000fe2000000000e */
[----:B------:R-:W-:Y:S10]  /*06d0*/  @P0 BRA `(.L_x_4) ;  /* 0xfffffffc00200947 */ /* 0x000ff4000383ffff */
[----:B------:R-:W-:-:S07]  /*06e0*/  MOV R17, UR8 ;  /* 0x0000000800117c02 */ /* 0x000fce0008000f00 */
.L_x_3:
[----:B------:R-:W-:-:S09]  /*06f0*/  UISETP.NE.AND UP1, UPT, UR4, URZ, UPT ;  /* 0x000000ff0400728c */ /* 0x000fd2000bf25270 */
[----:B------:R-:W-:Y:S05]  /*0700*/  BRA.U !UP1, `(.L_x_5) ;  /* 0x0000000509887547 */ /* 0x000fea000b800000 */
[----:B------:R-:W0:Y:S01]  /*0710*/  LDCU UR7, c[0x0][0x3b0] ;  /* 0x00007600ff0777ac */ /* 0x000e220008000800 */
[----:B------:R-:W-:-:S04]  /*0720*/  UIADD3 UR5, UPT, UPT, UR4, -0x1, URZ ;  /* 0xffffffff04057890 */ /* 0x000fc8000fffe0ff */
[----:B------:R-:W-:Y:S02]  /*0730*/  UISETP.GE.U32.AND UP1, UPT, UR5, 0x3, UPT ;  /* 0x000000030500788c */ /* 0x000fe4000bf26070 */
[----:B0-----:R-:W-:-:S07]  /*0740*/  ULOP3.LUT UP2, UR9, UR7, 0x3, URZ, 0xc0, !UPT ;  /* 0x0000000307097892 */ /* 0x001fce000f84c0ff */
[----:B------:R-:W-:Y:S05]  /*0750*/  BRA.U !UP1, `(.L_x_6) ;  /* 0x0000000109b47547 */ /* 0x000fea000b800000 */
[----:B------:R-:W0:Y:S01]  /*0760*/  LDCU.128 UR16, c[0x0][0x390] ;  /* 0x00007200ff1077ac */ /* 0x000e220008000c00 */
[----:B------:R-:W-:Y:S01]  /*0770*/  IMAD.MOV.U32 R6, RZ, RZ, R0 ;  /* 0x000000ffff067224 */ /* 0x000fe200078e0000 */
[C---:B------:R-:W-:Y:S01]  /*0780*/  IADD3 R11, PT, PT, R17.reuse, 0x1, RZ ;  /* 0x00000001110b7810 */ /* 0x040fe20007ffe0ff */
[----:B------:R-:W-:Y:S02]  /*0790*/  IMAD.MOV.U32 R7, RZ, RZ, R5 ;  /* 0x000000ffff077224 */ /* 0x000fe400078e0005 */
[C---:B------:R-:W-:Y:S02]  /*07a0*/  VIADD R23, R17.reuse, 0x2 ;  /* 0x0000000211177836 */ /* 0x040fe40000000000 */
[----:B0-----:R-:W-:-:S04]  /*07b0*/  IMAD.WIDE.U32 R8, R17, UR18, R6 ;  /* 0x0000001211087c25 */ /* 0x001fc8000f8e0006 */
[----:B------:R-:W-:Y:S01]  /*07c0*/  IMAD R9, R17, UR19, R9 ;  /* 0x0000001311097c24 */ /* 0x000fe2000f8e0209 */
[----:B------:R-:W-:Y:S01]  /*07d0*/  LEA R20, P0, R8, UR16, 0x2 ;  /* 0x0000001008147c11 */ /* 0x000fe2000f8010ff */
[----:B------:R-:W-:-:S03]  /*07e0*/  IMAD.WIDE.U32 R12, R11, UR18, R6 ;  /* 0x000000120b0c7c25 */ /* 0x000fc6000f8e0006 */
[----:B------:R-:W-:Y:S01]  /*07f0*/  LEA.HI.X R21, R8, UR17, R9, 0x2, P0 ;  /* 0x0000001108157c11 */ /* 0x000fe200080f1409 */
[----:B------:R-:W-:Y:S01]  /*0800*/  IMAD R9, R11, UR19, R13 ;  /* 0x000000130b097c24 */ /* 0x000fe2000f8e020d */
[C---:B------:R-:W-:Y:S01]  /*0810*/  LEA R8, P0, R12.reuse, UR16, 0x2 ;  /* 0x000000100c087c11 */ /* 0x040fe2000f8010ff */
[C---:B------:R-:W-:Y:S02]  /*0820*/  IMAD.WIDE.U32 R10, R23.reuse, UR18, R6 ;  /* 0x00000012170a7c25 */ /* 0x040fe4000f8e0006 */
[----:B------:R0:W2:Y:S01]  /*0830*/  LDG.E R19, desc[UR10][R20.64] ;  /* 0x0000000a14137981 */ /* 0x0000a2000c1e1900 */
[----:B------:R-:W-:Y:S01]  /*0840*/  LEA.HI.X R9, R12, UR17, R9, 0x2, P0 ;  /* 0x000000110c097c11 */ /* 0x000fe200080f1409 */
[----:B------:R-:W-:Y:S01]  /*0850*/  IMAD R23, R23, UR19, R11 ;  /* 0x0000001317177c24 */ /* 0x000fe2000f8e020b */
[----:B------:R-:W-:Y:S02]  /*0860*/  IADD3 R25, PT, PT, R17, 0x3, RZ ;  /* 0x0000000311197810 */ /* 0x000fe40007ffe0ff */
[C---:B------:R-:W-:Y:S01]  /*0870*/  LEA R12, P0, R10.reuse, UR16, 0x2 ;  /* 0x000000100a0c7c11 */ /* 0x040fe2000f8010ff */
[----:B------:R1:W3:Y:S02]  /*0880*/  LDG.E R16, desc[UR10][R8.64] ;  /* 0x0000000a08107981 */ /* 0x0002e4000c1e1900 */
[----:B------:R-:W-:Y:S01]  /*0890*/  IMAD.WIDE.U32 R6, R25, UR18, R6 ;  /* 0x0000001219067c25 */ /* 0x000fe2000f8e0006 */
[----:B------:R-:W-:-:S03]  /*08a0*/  LEA.HI.X R13, R10, UR17, R23, 0x2, P0 ;  /* 0x000000110a0d7c11 */ /* 0x000fc600080f1417 */
[----:B------:R-:W-:Y:S01]  /*08b0*/  IMAD R25, R25, UR19, R7 ;  /* 0x0000001319197c24 */ /* 0x000fe2000f8e0207 */
[C---:B------:R-:W-:Y:S02]  /*08c0*/  LEA R22, P0, R6.reuse, UR16, 0x2 ;  /* 0x0000001006167c11 */ /* 0x040fe4000f8010ff */
[----:B------:R-:W4:Y:S02]  /*08d0*/  LDG.E R13, desc[UR10][R12.64] ;  /* 0x0000000a0c0d7981 */ /* 0x000f24000c1e1900 */
[----:B------:R-:W-:-:S05]  /*08e0*/  LEA.HI.X R23, R6, UR17, R25, 0x2, P0 ;  /* 0x0000001106177c11 */ /* 0x000fca00080f1419 */
[----:B------:R-:W5:Y:S01]  /*08f0*/  LDG.E R22, desc[UR10][R22.64] ;  /* 0x0000000a16167981 */ /* 0x000f62000c1e1900 */
[----:B------:R-:W0:Y:S01]  /*0900*/  S2UR UR6, SR_CgaCtaId ;  /* 0x00000000000679c3 */ /* 0x000e220000008800 */
[----:B------:R-:W-:Y:S02]  /*0910*/  UMOV UR5, 0x400 ;  /* 0x0000040000057882 */ /* 0x000fe40000000000 */
[----:B0-----:R-:W-:-:S06]  /*0920*/  ULEA UR5, UR6, UR5, 0x18 ;  /* 0x0000000506057291 */ /* 0x001fcc000f8ec0ff */
[C---:B------:R-:W-:Y:S01]  /*0930*/  LEA R20, R17.reuse, UR5, 0x2 ;  /* 0x0000000511147c11 */ /* 0x040fe2000f8e10ff */
[----:B------:R-:W-:-:S04]  /*0940*/  VIADD R17, R17, 0x4 ;  /* 0x0000000411117836 */ /* 0x000fc80000000000 */
[----:B-1----:R-:W2:Y:S04]  /*0950*/  LDS.64 R8, [R20] ;  /* 0x0000000014087984 */ /* 0x002ea80000000a00 */
[----:B------:R-:W4:Y:S01]  /*0960*/  LDS.64 R6, [R20+0x8] ;  /* 0x0000080014067984 */ /* 0x000f220000000a00 */
        /* <DEDUP_REMOVED lines=8> */
[----:B-1----:R-:W-:-:S06]  /*09f0*/  DADD R8, R14, R8 ;  /* 0x000000000e087229 */ /* 0x002fcc0000000008 */
[----:B------:R-:W1:Y:S02]  /*0a00*/  F2F.F64.F32 R14, R7 ;  /* 0x00000007000e7310 */ /* 0x000e640000201800 */
[----:B0-----:R-:W-:-:S08]  /*0a10*/  DADD R8, R8, R10 ;  /* 0x0000000008087229 */ /* 0x001fd0000000000a */
[----:B-1----:R-:W-:-:S11]  /*0a20*/  DADD R14, R8, R14 ;  /* 0x00000000080e7229 */ /* 0x002fd6000000000e */
.L_x_6:
[----:B------:R-:W-:Y:S05]  /*0a30*/  BRA.U !UP2, `(.L_x_5) ;  /* 0x000000010abc7547 */ /* 0x000fea000b800000 */
[----:B------:R-:W-:Y:S02]  /*0a40*/  UISETP.NE.AND UP1, UPT, UR9, 0x1, UPT ;  /* 0x000000010900788c */ /* 0x000fe4000bf25270 */
[----:B------:R-:W-:-:S04]  /*0a50*/  ULOP3.LUT UR5, UR7, 0x1, URZ, 0xc0, !UPT ;  /* 0x0000000107057892 */ /* 0x000fc8000f8ec0ff */
[----:B------:R-:W-:-:S03]  /*0a60*/  UISETP.NE.U32.AND UP2, UPT, UR5, 0x1, UPT ;  /* 0x000000010500788c */ /* 0x000fc6000bf45070 */
[----:B------:R-:W-:Y:S08]  /*0a70*/  BRA.U !UP1, `(.L_x_7) ;  /* 0x0000000109687547 */ /* 0x000ff0000b800000 */
[----:B------:R-:W0:Y:S01]  /*0a80*/  LDCU.128 UR16, c[0x0][0x390] ;  /* 0x00007200ff1077ac */ /* 0x000e220008000c00 */
[----:B------:R-:W-:Y:S01]  /*0a90*/  MOV R8, R0 ;  /* 0x0000000000087202 */ /* 0x000fe20000000f00 */
[----:B------:R-:W-:Y:S01]  /*0aa0*/  IMAD.MOV.U32 R9, RZ, RZ, R5 ;  /* 0x000000ffff097224 */ /* 0x000fe200078e0005 */
[----:B------:R-:W-:-:S03]  /*0ab0*/  IADD3 R13, PT, PT, R17, 0x1, RZ ;  /* 0x00000001110d7810 */ /* 0x000fc60007ffe0ff */
[----:B0-----:R-:W-:-:S04]  /*0ac0*/  IMAD.WIDE.U32 R10, R17, UR18, R8 ;  /* 0x00000012110a7c25 */ /* 0x001fc8000f8e0008 */
[----:B------:R-:W-:Y:S01]  /*0ad0*/  IMAD R7, R17, UR19, R11 ;  /* 0x0000001311077c24 */ /* 0x000fe2000f8e020b */
[----:B------:R-:W-:Y:S01]  /*0ae0*/  LEA R6, P0, R10, UR16, 0x2 ;  /* 0x000000100a067c11 */ /* 0x000fe2000f8010ff */
[----:B------:R-:W-:-:S03]  /*0af0*/  IMAD.WIDE.U32 R8, R13, UR18, R8 ;  /* 0x000000120d087c25 */ /* 0x000fc6000f8e0008 */
[----:B------:R-:W-:Y:S01]  /*0b00*/  LEA.HI.X R7, R10, UR17, R7, 0x2, P0 ;  /* 0x000000110a077c11 */ /* 0x000fe200080f1407 */
[----:B------:R-:W-:Y:S01]  /*0b10*/  IMAD R13, R13, UR19, R9 ;  /* 0x000000130d0d7c24 */ /* 0x000fe2000f8e0209 */
[----:B------:R-:W-:-:S04]  /*0b20*/  LEA R10, P0, R8, UR16, 0x2 ;  /* 0x00000010080a7c11 */ /* 0x000fc8000f8010ff */
[----:B------:R-:W2:Y:S01]  /*0b30*/  LDG.E R7, desc[UR10][R6.64] ;  /* 0x0000000a06077981 */ /* 0x000ea2000c1e1900 */
[----:B------:R-:W-:-:S05]  /*0b40*/  LEA.HI.X R11, R8, UR17, R13, 0x2, P0 ;  /* 0x00000011080b7c11 */ /* 0x000fca00080f140d */
[----:B------:R-:W3:Y:S01]  /*0b50*/  LDG.E R10, desc[UR10][R10.64] ;  /* 0x0000000a0a0a7981 */ /* 0x000ee2000c1e1900 */
[----:B------:R-:W0:Y:S01]  /*0b60*/  S2UR UR6, SR_CgaCtaId ;  /* 0x00000000000679c3 */ /* 0x000e220000008800 */
[----:B------:R-:W-:Y:S02]  /*0b70*/  UMOV UR5, 0x400 ;  /* 0x0000040000057882 */ /* 0x000fe40000000000 */
[----:B0-----:R-:W-:-:S06]  /*0b80*/  ULEA UR5, UR6, UR5, 0x18 ;  /* 0x0000000506057291 */ /* 0x001fcc000f8ec0ff */
[C---:B------:R-:W-:Y:S01]  /*0b90*/  LEA R12, R17.reuse, UR5, 0x2 ;  /* 0x00000005110c7c11 */ /* 0x040fe2000f8e10ff */
[----:B------:R-:W-:-:S05]  /*0ba0*/  VIADD R17, R17, 0x2 ;  /* 0x0000000211117836 */ /* 0x000fca0000000000 */
[----:B------:R-:W2:Y:S02]  /*0bb0*/  LDS.64 R12, [R12] ;  /* 0x000000000c0c7984 */ /* 0x000ea40000000a00 */
[----:B--2---:R-:W-:-:S04]  /*0bc0*/  FMUL R16, R12, R7 ;  /* 0x000000070c107220 */ /* 0x004fc80000400000 */
[----:B------:R-:W0:Y:S01]  /*0bd0*/  F2F.F64.F32 R8, R16 ;  /* 0x0000001000087310 */ /* 0x000e220000201800 */
[----:B---3--:R-:W-:-:S07]  /*0be0*/  FMUL R13, R10, R13 ;  /* 0x0000000d0a0d7220 */ /* 0x008fce0000400000 */
[----:B------:R-:W1:Y:S01]  /*0bf0*/  F2F.F64.F32 R6, R13 ;  /* 0x0000000d00067310 */ /* 0x000e620000201800 */
[----:B0-----:R-:W-:-:S08]  /*0c00*/  DADD R8, R14, R8 ;  /* 0x000000000e087229 */ /* 0x001fd00000000008 */
[----:B-1----:R-:W-:-:S11]  /*0c10*/  DADD R14, R8, R6 ;  /* 0x00000000080e7229 */ /* 0x002fd60000000006 */
.L_x_7:
[----:B------:R-:W-:Y:S05]  /*0c20*/  BRA.U UP2, `(.L_x_5) ;  /* 0x0000000102407547 */ /* 0x000fea000b800000 */
[----:B------:R-:W0:Y:S01]  /*0c30*/  LDCU.128 UR16, c[0x0][0x390] ;  /* 0x00007200ff1077ac */ /* 0x000e220008000c00 */
[----:B------:R-:W-:Y:S01]  /*0c40*/  MOV R6, R0 ;  /* 0x0000000000067202 */ /* 0x000fe20000000f00 */
[----:B------:R-:W-:-:S04]  /*0c50*/  IMAD.MOV.U32 R7, RZ, RZ, R5 ;  /* 0x000000ffff077224 */ /* 0x000fc800078e0005 */
[----:B0-----:R-:W-:-:S04]  /*0c60*/  IMAD.WIDE.U32 R6, R17, UR18, R6 ;  /* 0x0000001211067c25 */ /* 0x001fc8000f8e0006 */
[----:B------:R-:W-:Y:S01]  /*0c70*/  IMAD R7, R17, UR19, R7 ;  /* 0x0000001311077c24 */ /* 0x000fe2000f8e0207 */
[----:B------:R-:W-:-:S04]  /*0c80*/  LEA R8, P0, R6, UR16, 0x2 ;  /* 0x0000001006087c11 */ /* 0x000fc8000f8010ff */
[----:B------:R-:W-:-:S05]  /*0c90*/  LEA.HI.X R9, R6, UR17, R7, 0x2, P0 ;  /* 0x0000001106097c11 */ /* 0x000fca00080f1407 */
[----:B------:R-:W2:Y:S01]  /*0ca0*/  LDG.E R8, desc[UR10][R8.64] ;  /* 0x0000000a08087981 */ /* 0x000ea2000c1e1900 */
[----:B------:R-:W0:Y:S01]  /*0cb0*/  S2UR UR6, SR_CgaCtaId ;  /* 0x00000000000679c3 */ /* 0x000e220000008800 */
[----:B------:R-:W-:Y:S02]  /*0cc0*/  UMOV UR5, 0x400 ;  /* 0x0000040000057882 */ /* 0x000fe40000000000 */
[----:B0-----:R-:W-:-:S06]  /*0cd0*/  ULEA UR5, UR6, UR5, 0x18 ;  /* 0x0000000506057291 */ /* 0x001fcc000f8ec0ff */
[----:B------:R-:W-:-:S06]  /*0ce0*/  LEA R17, R17, UR5, 0x2 ;  /* 0x0000000511117c11 */ /* 0x000fcc000f8e10ff */
[----:B------:R-:W2:Y:S02]  /*0cf0*/  LDS R17, [R17] ;  /* 0x0000000011117984 */ /* 0x000ea40000000800 */
[----:B--2---:R-:W-:-:S06]  /*0d00*/  FMUL R6, R17, R8 ;  /* 0x0000000811067220 */ /* 0x004fcc0000400000 */
[----:B------:R-:W0:Y:S02]  /*0d10*/  F2F.F64.F32 R6, R6 ;  /* 0x0000000600067310 */ /* 0x000e240000201800 */
[----:B0-----:R-:W-:-:S11]  /*0d20*/  DADD R14, R14, R6 ;  /* 0x000000000e0e7229 */ /* 0x001fd60000000006 */
.L_x_5:
[----:B------:R-:W0:Y:S01]  /*0d30*/  LDC.64 R8, c[0x0][0x3a8] ;  /* 0x0000ea00ff087b82 */ /* 0x000e220000000a00 */
[----:B------:R-:W-:Y:S01]  /*0d40*/  MOV R6, R0 ;  /* 0x0000000000067202 */ /* 0x000fe20000000f00 */
[----:B------:R-:W-:Y:S01]  /*0d50*/  IMAD.MOV.U32 R7, RZ, RZ, R5 ;  /* 0x000000ffff077224 */ /* 0x000fe200078e0005 */
[----:B------:R-:W1:Y:S01]  /*0d60*/  LDCU UR5, c[0x0][0x360] ;  /* 0x00006c00ff0577ac */ /* 0x000e620008000800 */
[----:B------:R-:W2:Y:S01]  /*0d70*/  F2F.F32.F64 R15, R14 ;  /* 0x0000000e000f7310 */ /* 0x000ea20000301000 */
[----:B------:R-:W3:Y:S03]  /*0d80*/  LDCU UR6, c[0x0][0x3b0] ;  /* 0x00007600ff0677ac */ /* 0x000ee60008000800 */
[----:B------:R-:W4:Y:S01]  /*0d90*/  LDC.64 R10, c[0x0][0x3a0] ;  /* 0x0000e800ff0a7b82 */ /* 0x000f220000000a00 */
[----:B-1----:R-:W-:Y:S01]  /*0da0*/  IADD3 R0, PT, PT, R0, UR5, RZ ;  /* 0x0000000500007c10 */ /* 0x002fe2000fffe0ff */
[----:B0-----:R-:W-:-:S04]  /*0db0*/  IMAD.WIDE.U32 R6, R8, UR12, R6 ;  /* 0x0000000c08067c25 */ /* 0x001fc8000f8e0006 */
[----:B------:R-:W-:Y:S01]  /*0dc0*/  IMAD R5, R9, UR12, R7 ;  /* 0x0000000c09057c24 */ /* 0x000fe2000f8e0207 */
[----:B----4-:R-:W-:-:S04]  /*0dd0*/  LEA R8, P0, R6, R10, 0x2 ;  /* 0x0000000a06087211 */ /* 0x010fc800078010ff */
[----:B------:R-:W-:Y:S02]  /*0de0*/  LEA.HI.X R9, R6, R11, R5, 0x2, P0 ;  /* 0x0000000b06097211 */ /* 0x000fe400000f1405 */
[----:B---3--:R-:W-:-:S03]  /*0df0*/  ISETP.GE.AND P0, PT, R0, UR6, PT ;  /* 0x0000000600007c0c */ /* 0x008fc6000bf06270 */
[----:B--2---:R0:W-:Y:S10]  /*0e00*/  STG.E desc[UR10][R8.64], R15 ;  /* 0x0000000f08007986 */ /* 0x0041f4000c10190a */
[----:B------:R-:W-:Y:S05]  /*0e10*/  @!P0 BRA `(.L_x_8) ;  /* 0xfffffff400188947 */ /* 0x000fea000383ffff */
[----:B------:R-:W-:Y:S05]  /*0e20*/  EXIT ;  /* 0x000000000000794d */ /* 0x000fea0003800000 */
.L_x_9:
[----:B------:R-:W-:-:S00]  /*0e30*/  BRA `(.L_x_9) ;  /* 0xfffffffc00fc7947 */ /* 0x000fc0000383ffff */
[----:B------:R-:W-:-:S00]  /*0e40*/  NOP ;  /* 0x0000000000007918 */ /* 0x000fc00000000000 */
        /* <DEDUP_REMOVED lines=11> */
.L_x_10:


//--------------------- .nv.shared._Z11matMultCUDAPKfmS0_mPfmi --------------------------
	.section	.nv.shared._Z11matMultCUDAPKfmS0_mPfmi,"aw",@nobits
	.sectionflags	@""
	.align	16
	.zero		1024


//--------------------- .nv.shared.reserved.0     --------------------------
	.section	.nv.shared.reserved.0,"aw",@nobits
	.weak		__nv_reservedSMEM_offset_0_alias
	.size		__nv_reservedSMEM_offset_0_alias, 0, 64
	.other		__nv_reservedSMEM_offset_0_alias,@"STO_CUDA_RESERVED_SHARED STV_DEFAULT"
__nv_reservedSMEM_offset_0_alias:
	.zero		0
	.zero		64


//--------------------- .nv.constant0._Z11matMultCUDAPKfmS0_mPfmi --------------------------
	.section	.nv.constant0._Z11matMultCUDAPKfmS0_mPfmi,"a",@progbits
	.sectionflags	@""
	.align	4
.nv.constant0._Z11matMultCUDAPKfmS0_mPfmi:
	.zero		948


//--------------------- SYMBOLS --------------------------

	.type		.nv.reservedSmem.offset0,@object
	.size		.nv.reservedSmem.offset0,0x4
	.type		.nv.reservedSmem.cap,@object
	.size		.nv.reservedSmem.cap,0x4
